//
// Generated by NVIDIA NVVM Compiler
//
// Compiler Build ID: CL-36424714
// Cuda compilation tools, release 13.0, V13.0.88
// Based on NVVM 20.0.0
//

.version 9.0
.target sm_100
.address_size 64

	// .globl	_Z17sum_global_atomicPKfiPf

.visible .entry _Z17sum_global_atomicPKfiPf(
	.param .u64 .ptr .align 1 _Z17sum_global_atomicPKfiPf_param_0,
	.param .u32 _Z17sum_global_atomicPKfiPf_param_1,
	.param .u64 .ptr .align 1 _Z17sum_global_atomicPKfiPf_param_2
)
{
	.reg .pred 	%p<7>;
	.reg .b32 	%r<31>;
	.reg .b32 	%f<26>;
	.reg .b64 	%rd<13>;

	ld.param.u64 	%rd3, [_Z17sum_global_atomicPKfiPf_param_0];
	ld.param.u32 	%r12, [_Z17sum_global_atomicPKfiPf_param_1];
	ld.param.u64 	%rd2, [_Z17sum_global_atomicPKfiPf_param_2];
	cvta.to.global.u64 	%rd1, %rd3;
	mov.u32 	%r13, %ctaid.x;
	mov.u32 	%r14, %ntid.x;
	mov.u32 	%r15, %tid.x;
	mad.lo.s32 	%r29, %r13, %r14, %r15;
	mov.u32 	%r16, %nctaid.x;
	mul.lo.s32 	%r2, %r14, %r16;
	setp.ge.s32 	%p1, %r29, %r12;
	mov.f32 	%f25, 0f00000000;
	@%p1 bra 	$L__BB0_7;
	add.s32 	%r17, %r29, %r2;
	max.s32 	%r18, %r12, %r17;
	setp.lt.s32 	%p2, %r17, %r12;
	selp.u32 	%r19, 1, 0, %p2;
	add.s32 	%r20, %r17, %r19;
	sub.s32 	%r21, %r18, %r20;
	div.u32 	%r22, %r21, %r2;
	add.s32 	%r3, %r22, %r19;
	and.b32  	%r23, %r3, 3;
	setp.eq.s32 	%p3, %r23, 3;
	mov.f32 	%f25, 0f00000000;
	@%p3 bra 	$L__BB0_4;
	add.s32 	%r24, %r3, 1;
	and.b32  	%r25, %r24, 3;
	neg.s32 	%r27, %r25;
	mov.f32 	%f25, 0f00000000;
$L__BB0_3:
	.pragma "nounroll";
	mul.wide.s32 	%rd4, %r29, 4;
	add.s64 	%rd5, %rd1, %rd4;
	ld.global.f32 	%f12, [%rd5];
	add.f32 	%f25, %f25, %f12;
	add.s32 	%r29, %r29, %r2;
	add.s32 	%r27, %r27, 1;
	setp.ne.s32 	%p4, %r27, 0;
	@%p4 bra 	$L__BB0_3;
$L__BB0_4:
	setp.lt.u32 	%p5, %r3, 3;
	@%p5 bra 	$L__BB0_7;
	mul.wide.s32 	%rd8, %r2, 4;
	shl.b32 	%r26, %r2, 2;
$L__BB0_6:
	mul.wide.s32 	%rd6, %r29, 4;
	add.s64 	%rd7, %rd1, %rd6;
	ld.global.f32 	%f13, [%rd7];
	add.f32 	%f14, %f25, %f13;
	add.s64 	%rd9, %rd7, %rd8;
	ld.global.f32 	%f15, [%rd9];
	add.f32 	%f16, %f14, %f15;
	add.s64 	%rd10, %rd9, %rd8;
	ld.global.f32 	%f17, [%rd10];
	add.f32 	%f18, %f16, %f17;
	add.s64 	%rd11, %rd10, %rd8;
	ld.global.f32 	%f19, [%rd11];
	add.f32 	%f25, %f18, %f19;
	add.s32 	%r29, %r26, %r29;
	setp.lt.s32 	%p6, %r29, %r12;
	@%p6 bra 	$L__BB0_6;
$L__BB0_7:
	cvta.to.global.u64 	%rd12, %rd2;
	atom.global.add.f32 	%f20, [%rd12], %f25;
	ret;

}


// ===== COMPILED SASS (sm_100) =====

	.target	sm_100

	.elftype	@"ET_EXEC"


//--------------------- .note.nv.tkinfo           --------------------------
	.section	.note.nv.tkinfo,"",@"SHT_NOTE"
	.sectionflags	@"SHF_NOTE_NV_TKINFO"
	.tkinfo
        /*0018*/ 	.word	0x00000002
        /*0030*/ 	.string	""
        /*0030*/ 	.string	"ptxas"
        /*0030*/ 	.string	"Cuda compilation tools, release 13.0, V13.0.88"
        /*0030*/ 	.string	"Build cuda_13.0.r13.0/compiler.36424714_0"
        /*0030*/ 	.string	"-arch sm_100 -m 64 "



//--------------------- .note.nv.cuinfo           --------------------------
	.section	.note.nv.cuinfo,"",@"SHT_NOTE"
	.sectionflags	@"SHF_NOTE_NV_CUINFO"
        /*0018*/ 	.short	0x0002
        /*001a*/ 	.short	0x0064
        /*001c*/ 	.short	0x0082
	.zero		2


//--------------------- .nv.info                  --------------------------
	.section	.nv.info,"",@"SHT_CUDA_INFO"
	.align	4


	//----- nvinfo : EIATTR_REGCOUNT
	.align		4
        /*0000*/ 	.byte	0x04, 0x2f
        /*0002*/ 	.short	(.L_1 - .L_0)
	.align		4
.L_0:
        /*0004*/ 	.word	index@(_Z17sum_global_atomicPKfiPf)
        /*0008*/ 	.word	0x00000010


	//----- nvinfo : EIATTR_FRAME_SIZE
	.align		4
.L_1:
        /*000c*/ 	.byte	0x04, 0x11
        /*000e*/ 	.short	(.L_3 - .L_2)
	.align		4
.L_2:
        /*0010*/ 	.word	index@(_Z17sum_global_atomicPKfiPf)
        /*0014*/ 	.word	0x00000000


	//----- nvinfo : EIATTR_MIN_STACK_SIZE
	.align		4
.L_3:
        /*0018*/ 	.byte	0x04, 0x12
        /*001a*/ 	.short	(.L_5 - .L_4)
	.align		4
.L_4:
        /*001c*/ 	.word	index@(_Z17sum_global_atomicPKfiPf)
        /*0020*/ 	.word	0x00000000
.L_5:


//--------------------- .nv.compat                --------------------------
	.section	.nv.compat,"",@"SHT_CUDA_COMPAT_INFO"
	.align	4
        /*0000*/ 	.byte	0x02, 0x09, 0x00, 0x00, 0x02, 0x02, 0x01, 0x00, 0x02, 0x05, 0x05, 0x00, 0x03, 0x07, 0x01, 0x01
        /*0010*/ 	.byte	0x02, 0x03, 0x00, 0x00, 0x02, 0x06, 0x01, 0x00, 0x04, 0x0b, 0x08, 0x00, 0x09, 0x00, 0x00, 0x00
        /*0020*/ 	.byte	0x00, 0x00, 0x00, 0x00


//--------------------- .nv.info._Z17sum_global_atomicPKfiPf --------------------------
	.section	.nv.info._Z17sum_global_atomicPKfiPf,"",@"SHT_CUDA_INFO"
	.sectionflags	@""
	.align	4


	//----- nvinfo : EIATTR_CUDA_API_VERSION
	.align		4
        /*0000*/ 	.byte	0x04, 0x37
        /*0002*/ 	.short	(.L_7 - .L_6)
.L_6:
        /*0004*/ 	.word	0x00000082


	//----- nvinfo : EIATTR_KPARAM_INFO
	.align		4
.L_7:
        /*0008*/ 	.byte	0x04, 0x17
        /*000a*/ 	.short	(.L_9 - .L_8)
.L_8:
        /*000c*/ 	.word	0x00000000
        /*0010*/ 	.short	0x0002
        /*0012*/ 	.short	0x0010
        /*0014*/ 	.byte	0x00, 0xf5, 0x21, 0x00


	//----- nvinfo : EIATTR_KPARAM_INFO
	.align		4
.L_9:
        /*0018*/ 	.byte	0x04, 0x17
        /*001a*/ 	.short	(.L_11 - .L_10)
.L_10:
        /*001c*/ 	.word	0x00000000
        /*0020*/ 	.short	0x0001
        /*0022*/ 	.short	0x0008
        /*0024*/ 	.byte	0x00, 0xf0, 0x11, 0x00


	//----- nvinfo : EIATTR_KPARAM_INFO
	.align		4
.L_11:
        /*0028*/ 	.byte	0x04, 0x17
        /*002a*/ 	.short	(.L_13 - .L_12)
.L_12:
        /*002c*/ 	.word	0x00000000
        /*0030*/ 	.short	0x0000
        /*0032*/ 	.short	0x0000
        /*0034*/ 	.byte	0x00, 0xf5, 0x21, 0x00


	//----- nvinfo : EIATTR_SPARSE_MMA_MASK
	.align		4
.L_13:
        /*0038*/ 	.byte	0x03, 0x50
        /*003a*/ 	.short	0x0000


	//----- nvinfo : EIATTR_MAXREG_COUNT
	.align		4
        /*003c*/ 	.byte	0x03, 0x1b
        /*003e*/ 	.short	0x00ff


	//----- nvinfo : EIATTR_MERCURY_ISA_VERSION
	.align		4
        /*0040*/ 	.byte	0x03, 0x5f
        /*0042*/ 	.short	0x0101


	//----- nvinfo : EIATTR_VRC_CTA_INIT_COUNT
	.align		4
        /*0044*/ 	.byte	0x02, 0x4a
	.zero		1
	.zero		1


	//----- nvinfo : EIATTR_EXIT_INSTR_OFFSETS
	.align		4
        /*0048*/ 	.byte	0x04, 0x1c
        /*004a*/ 	.short	(.L_15 - .L_14)


	//   ....[0]....
.L_14:
        /*004c*/ 	.word	0x000004c0


	//----- nvinfo : EIATTR_CRS_STACK_SIZE
	.align		4
.L_15:
        /*0050*/ 	.byte	0x04, 0x1e
        /*0052*/ 	.short	(.L_17 - .L_16)
.L_16:
        /*0054*/ 	.word	0x00000000


	//----- nvinfo : EIATTR_CBANK_PARAM_SIZE
	.align		4
.L_17:
        /*0058*/ 	.byte	0x03, 0x19
        /*005a*/ 	.short	0x0018


	//----- nvinfo : EIATTR_PARAM_CBANK
	.align		4
        /*005c*/ 	.byte	0x04, 0x0a
        /*005e*/ 	.short	(.L_19 - .L_18)
	.align		4
.L_18:
        /*0060*/ 	.word	index@(.nv.constant0._Z17sum_global_atomicPKfiPf)
        /*0064*/ 	.short	0x0380
        /*0066*/ 	.short	0x0018


	//----- nvinfo : EIATTR_SW_WAR
	.align		4
.L_19:
        /*0068*/ 	.byte	0x04, 0x36
        /*006a*/ 	.short	(.L_21 - .L_20)
.L_20:
        /*006c*/ 	.word	0x00000008
.L_21:


//--------------------- .nv.callgraph             --------------------------
	.section	.nv.callgraph,"",@"SHT_CUDA_CALLGRAPH"
	.align	4
	.sectionentsize	8
	.align		4
        /*0000*/ 	.word	0x00000000
	.align		4
        /*0004*/ 	.word	0xffffffff
	.align		4
        /*0008*/ 	.word	0x00000000
	.align		4
        /*000c*/ 	.word	0xfffffffe
	.align		4
        /*0010*/ 	.word	0x00000000
	.align		4
        /*0014*/ 	.word	0xfffffffd
	.align		4
        /*0018*/ 	.word	0x00000000
	.align		4
        /*001c*/ 	.word	0xfffffffc


//--------------------- .text._Z17sum_global_atomicPKfiPf --------------------------
	.section	.text._Z17sum_global_atomicPKfiPf,"ax",@progbits
	.align	128
        .global         _Z17sum_global_atomicPKfiPf
        .type           _Z17sum_global_atomicPKfiPf,@function
        .size           _Z17sum_global_atomicPKfiPf,(.L_x_7 - _Z17sum_global_atomicPKfiPf)
        .other          _Z17sum_global_atomicPKfiPf,@"STO_CUDA_ENTRY STV_DEFAULT"
_Z17sum_global_atomicPKfiPf:
.text._Z17sum_global_atomicPKfiPf:
[----:B------:R-:W-:Y:S01]  /*0000*/  LDC R1, c[0x0][0x37c] ;  /* 0x0000df00ff017b82 */ /* 0x000fe20000000800 */
[----:B------:R-:W0:Y:S07]  /*0010*/  S2R R3, SR_TID.X ;  /* 0x0000000000037919 */ /* 0x000e2e0000002100 */
[----:B------:R-:W0:Y:S01]  /*0020*/  S2UR UR6, SR_CTAID.X ;  /* 0x00000000000679c3 */ /* 0x000e220000002500 */
[----:B------:R-:W1:Y:S01]  /*0030*/  LDCU UR8, c[0x0][0x388] ;  /* 0x00007100ff0877ac */ /* 0x000e620008000800 */
[----:B------:R-:W-:Y:S01]  /*0040*/  BSSY.RECONVERGENT B0, `(.L_x_0) ;  /* 0x0000045000007945 */ /* 0x000fe20003800200 */
[----:B------:R-:W-:Y:S01]  /*0050*/  HFMA2 R13, -RZ, RZ, 0, 0 ;  /* 0x00000000ff0d7431 */ /* 0x000fe200000001ff */
[----:B------:R-:W2:Y:S04]  /*0060*/  LDCU.64 UR4, c[0x0][0x358] ;  /* 0x00006b00ff0477ac */ /* 0x000ea80008000a00 */
[----:B------:R-:W0:Y:S01]  /*0070*/  LDC R0, c[0x0][0x360] ;  /* 0x0000d800ff007b82 */ /* 0x000e220000000800 */
[----:B------:R-:W3:Y:S01]  /*0080*/  LDCU UR7, c[0x0][0x370] ;  /* 0x00006e00ff0777ac */ /* 0x000ee20008000800 */
[----:B0-----:R-:W-:-:S02]  /*0090*/  IMAD R3, R0, UR6, R3 ;  /* 0x0000000600037c24 */ /* 0x001fc4000f8e0203 */
[----:B---3--:R-:W-:-:S03]  /*00a0*/  IMAD R0, R0, UR7, RZ ;  /* 0x0000000700007c24 */ /* 0x008fc6000f8e02ff */
[----:B-1----:R-:W-:-:S13]  /*00b0*/  ISETP.GE.AND P0, PT, R3, UR8, PT ;  /* 0x0000000803007c0c */ /* 0x002fda000bf06270 */
[----:B--2---:R-:W-:Y:S05]  /*00c0*/  @P0 BRA `(.L_x_1) ;  /* 0x0000000000f00947 */ /* 0x004fea0003800000 */
[----:B------:R-:W0:Y:S01]  /*00d0*/  I2F.U32.RP R8, R0 ;  /* 0x0000000000087306 */ /* 0x000e220000209000 */
[C---:B------:R-:W-:Y:S01]  /*00e0*/  IADD3 R2, PT, PT, R0.reuse, R3, RZ ;  /* 0x0000000300027210 */ /* 0x040fe20007ffe0ff */
[----:B------:R-:W-:Y:S01]  /*00f0*/  IMAD.MOV R9, RZ, RZ, -R0 ;  /* 0x000000ffff097224 */ /* 0x000fe200078e0a00 */
[----:B------:R-:W-:Y:S01]  /*0100*/  ISETP.NE.U32.AND P2, PT, R0, RZ, PT ;  /* 0x000000ff0000720c */ /* 0x000fe20003f45070 */
[----:B------:R-:W-:Y:S01]  /*0110*/  BSSY.RECONVERGENT B1, `(.L_x_2) ;  /* 0x0000026000017945 */ /* 0x000fe20003800200 */
[C---:B------:R-:W-:Y:S01]  /*0120*/  ISETP.GE.AND P0, PT, R2.reuse, UR8, PT ;  /* 0x0000000802007c0c */ /* 0x040fe2000bf06270 */
[----:B------:R-:W-:Y:S01]  /*0130*/  IMAD.MOV.U32 R13, RZ, RZ, RZ ;  /* 0x000000ffff0d7224 */ /* 0x000fe200078e00ff */
[----:B------:R-:W-:Y:S02]  /*0140*/  VIMNMX R7, PT, PT, R2, UR8, !PT ;  /* 0x0000000802077c48 */ /* 0x000fe4000ffe0100 */
[----:B------:R-:W-:-:S04]  /*0150*/  SEL R6, RZ, 0x1, P0 ;  /* 0x00000001ff067807 */ /* 0x000fc80000000000 */
[----:B------:R-:W-:Y:S01]  /*0160*/  IADD3 R7, PT, PT, R7, -R2, -R6 ;  /* 0x8000000207077210 */ /* 0x000fe20007ffe806 */
[----:B0-----:R-:W0:Y:S02]  /*0170*/  MUFU.RCP R8, R8 ;  /* 0x0000000800087308 */ /* 0x001e240000001000 */
[----:B0-----:R-:W-:-:S06]  /*0180*/  IADD3 R4, PT, PT, R8, 0xffffffe, RZ ;  /* 0x0ffffffe08047810 */ /* 0x001fcc0007ffe0ff */
[----:B------:R0:W1:Y:S02]  /*0190*/  F2I.FTZ.U32.TRUNC.NTZ R5, R4 ;  /* 0x0000000400057305 */ /* 0x000064000021f000 */
[----:B0-----:R-:W-:Y:S02]  /*01a0*/  IMAD.MOV.U32 R4, RZ, RZ, RZ ;  /* 0x000000ffff047224 */ /* 0x001fe400078e00ff */
[----:B-1----:R-:W-:-:S04]  /*01b0*/  IMAD R9, R9, R5, RZ ;  /* 0x0000000509097224 */ /* 0x002fc800078e02ff */
[----:B------:R-:W-:-:S06]  /*01c0*/  IMAD.HI.U32 R8, R5, R9, R4 ;  /* 0x0000000905087227 */ /* 0x000fcc00078e0004 */
[----:B------:R-:W-:-:S05]  /*01d0*/  IMAD.HI.U32 R5, R8, R7, RZ ;  /* 0x0000000708057227 */ /* 0x000fca00078e00ff */
[----:B------:R-:W-:-:S05]  /*01e0*/  IADD3 R2, PT, PT, -R5, RZ, RZ ;  /* 0x000000ff05027210 */ /* 0x000fca0007ffe1ff */
[----:B------:R-:W-:-:S05]  /*01f0*/  IMAD R7, R0, R2, R7 ;  /* 0x0000000200077224 */ /* 0x000fca00078e0207 */
[----:B------:R-:W-:-:S13]  /*0200*/  ISETP.GE.U32.AND P0, PT, R7, R0, PT ;  /* 0x000000000700720c */ /* 0x000fda0003f06070 */
[----:B------:R-:W-:Y:S01]  /*0210*/  @P0 IMAD.IADD R7, R7, 0x1, -R0 ;  /* 0x0000000107070824 */ /* 0x000fe200078e0a00 */
[----:B------:R-:W-:-:S04]  /*0220*/  @P0 IADD3 R5, PT, PT, R5, 0x1, RZ ;  /* 0x0000000105050810 */ /* 0x000fc80007ffe0ff */
[----:B------:R-:W-:-:S13]  /*0230*/  ISETP.GE.U32.AND P1, PT, R7, R0, PT ;  /* 0x000000000700720c */ /* 0x000fda0003f26070 */
[----:B------:R-:W-:Y:S01]  /*0240*/  @P1 VIADD R5, R5, 0x1 ;  /* 0x0000000105051836 */ /* 0x000fe20000000000 */
[----:B------:R-:W-:-:S04]  /*0250*/  @!P2 LOP3.LUT R5, RZ, R0, RZ, 0x33, !PT ;  /* 0x00000000ff05a212 */ /* 0x000fc800078e33ff */
[----:B------:R-:W-:-:S04]  /*0260*/  IADD3 R2, PT, PT, R6, R5, RZ ;  /* 0x0000000506027210 */ /* 0x000fc80007ffe0ff */
[C---:B------:R-:W-:Y:S02]  /*0270*/  LOP3.LUT R4, R2.reuse, 0x3, RZ, 0xc0, !PT ;  /* 0x0000000302047812 */ /* 0x040fe400078ec0ff */
[----:B------:R-:W-:Y:S02]  /*0280*/  ISETP.GE.U32.AND P1, PT, R2, 0x3, PT ;  /* 0x000000030200780c */ /* 0x000fe40003f26070 */
[----:B------:R-:W-:-:S13]  /*0290*/  ISETP.NE.AND P0, PT, R4, 0x3, PT ;  /* 0x000000030400780c */ /* 0x000fda0003f05270 */
[----:B------:R-:W-:Y:S05]  /*02a0*/  @!P0 BRA `(.L_x_3) ;  /* 0x0000000000308947 */ /* 0x000fea0003800000 */
[----:B------:R-:W0:Y:S01]  /*02b0*/  LDC.64 R6, c[0x0][0x380] ;  /* 0x0000e000ff067b82 */ /* 0x000e220000000a00 */
[----:B------:R-:W-:Y:S01]  /*02c0*/  IADD3 R2, PT, PT, R2, 0x1, RZ ;  /* 0x0000000102027810 */ /* 0x000fe20007ffe0ff */
[----:B------:R-:W-:-:S03]  /*02d0*/  IMAD.MOV.U32 R13, RZ, RZ, RZ ;  /* 0x000000ffff0d7224 */ /* 0x000fc600078e00ff */
[----:B------:R-:W-:-:S04]  /*02e0*/  LOP3.LUT R2, R2, 0x3, RZ, 0xc0, !PT ;  /* 0x0000000302027812 */ /* 0x000fc800078ec0ff */
[----:B------:R-:W-:-:S07]  /*02f0*/  IADD3 R2, PT, PT, -R2, RZ, RZ ;  /* 0x000000ff02027210 */ /* 0x000fce0007ffe1ff */
.L_x_4:
[----:B0-----:R-:W-:-:S06]  /*0300*/  IMAD.WIDE R4, R3, 0x4, R6 ;  /* 0x0000000403047825 */ /* 0x001fcc00078e0206 */
[----:B------:R-:W2:Y:S01]  /*0310*/  LDG.E R4, desc[UR4][R4.64] ;  /* 0x0000000404047981 */ /* 0x000ea2000c1e1900 */
[----:B------:R-:W-:Y:S01]  /*0320*/  VIADD R2, R2, 0x1 ;  /* 0x0000000102027836 */ /* 0x000fe20000000000 */
[----:B------:R-:W-:-:S04]  /*0330*/  IADD3 R3, PT, PT, R0, R3, RZ ;  /* 0x0000000300037210 */ /* 0x000fc80007ffe0ff */
[----:B------:R-:W-:Y:S01]  /*0340*/  ISETP.NE.AND P0, PT, R2, RZ, PT ;  /* 0x000000ff0200720c */ /* 0x000fe20003f05270 */
[----:B--2---:R-:W-:-:S12]  /*0350*/  FADD R13, R4, R13 ;  /* 0x0000000d040d7221 */ /* 0x004fd80000000000 */
[----:B------:R-:W-:Y:S05]  /*0360*/  @P0 BRA `(.L_x_4) ;  /* 0xfffffffc00e40947 */ /* 0x000fea000383ffff */
.L_x_3:
[----:B------:R-:W-:Y:S05]  /*0370*/  BSYNC.RECONVERGENT B1 ;  /* 0x0000000000017941 */ /* 0x000fea0003800200 */
.L_x_2:
[----:B------:R-:W-:Y:S05]  /*0380*/  @!P1 BRA `(.L_x_1) ;  /* 0x0000000000409947 */ /* 0x000fea0003800000 */
.L_x_5:
[----:B------:R-:W0:Y:S02]  /*0390*/  LDC.64 R4, c[0x0][0x380] ;  /* 0x0000e000ff047b82 */ /* 0x000e240000000a00 */
[----:B0-----:R-:W-:-:S04]  /*03a0*/  IMAD.WIDE R10, R3, 0x4, R4 ;  /* 0x00000004030a7825 */ /* 0x001fc800078e0204 */
[C---:B------:R-:W-:Y:S02]  /*03b0*/  IMAD.WIDE R4, R0.reuse, 0x4, R10 ;  /* 0x0000000400047825 */ /* 0x040fe400078e020a */
[----:B------:R-:W2:Y:S02]  /*03c0*/  LDG.E R10, desc[UR4][R10.64] ;  /* 0x000000040a0a7981 */ /* 0x000ea4000c1e1900 */
[C---:B------:R-:W-:Y:S02]  /*03d0*/  IMAD.WIDE R6, R0.reuse, 0x4, R4 ;  /* 0x0000000400067825 */ /* 0x040fe400078e0204 */
[----:B------:R-:W3:Y:S02]  /*03e0*/  LDG.E R4, desc[UR4][R4.64] ;  /* 0x0000000404047981 */ /* 0x000ee4000c1e1900 */
[C---:B------:R-:W-:Y:S02]  /*03f0*/  IMAD.WIDE R8, R0.reuse, 0x4, R6 ;  /* 0x0000000400087825 */ /* 0x040fe400078e0206 */
[----:B------:R-:W4:Y:S04]  /*0400*/  LDG.E R6, desc[UR4][R6.64] ;  /* 0x0000000406067981 */ /* 0x000f28000c1e1900 */
[----:B------:R-:W5:Y:S01]  /*0410*/  LDG.E R8, desc[UR4][R8.64] ;  /* 0x0000000408087981 */ /* 0x000f62000c1e1900 */
[----:B------:R-:W-:-:S05]  /*0420*/  IMAD R3, R0, 0x4, R3 ;  /* 0x0000000400037824 */ /* 0x000fca00078e0203 */
[----:B------:R-:W-:Y:S01]  /*0430*/  ISETP.GE.AND P0, PT, R3, UR8, PT ;  /* 0x0000000803007c0c */ /* 0x000fe2000bf06270 */
[----:B--2---:R-:W-:-:S04]  /*0440*/  FADD R13, R10, R13 ;  /* 0x0000000d0a0d7221 */ /* 0x004fc80000000000 */
[----:B---3--:R-:W-:-:S04]  /*0450*/  FADD R13, R13, R4 ;  /* 0x000000040d0d7221 */ /* 0x008fc80000000000 */
[----:B----4-:R-:W-:-:S04]  /*0460*/  FADD R13, R13, R6 ;  /* 0x000000060d0d7221 */ /* 0x010fc80000000000 */
[----:B-----5:R-:W-:Y:S01]  /*0470*/  FADD R13, R13, R8 ;  /* 0x000000080d0d7221 */ /* 0x020fe20000000000 */
[----:B------:R-:W-:Y:S06]  /*0480*/  @!P0 BRA `(.L_x_5) ;  /* 0xfffffffc00c08947 */ /* 0x000fec000383ffff */
.L_x_1:
[----:B------:R-:W-:Y:S05]  /*0490*/  BSYNC.RECONVERGENT B0 ;  /* 0x0000000000007941 */ /* 0x000fea0003800200 */
.L_x_0:
[----:B------:R-:W0:Y:S02]  /*04a0*/  LDC.64 R2, c[0x0][0x390] ;  /* 0x0000e400ff027b82 */ /* 0x000e240000000a00 */
[----:B0-----:R-:W-:Y:S01]  /*04b0*/  REDG.E.ADD.F32.FTZ.RN.STRONG.GPU desc[UR4][R2.64], R13 ;  /* 0x0000000d020079a6 */ /* 0x001fe2000c12f304 */
[----:B------:R-:W-:Y:S05]  /*04c0*/  EXIT ;  /* 0x000000000000794d */ /* 0x000fea0003800000 */
.L_x_6:
[----:B------:R-:W-:-:S00]  /*04d0*/  BRA `(.L_x_6) ;  /* 0xfffffffc00fc7947 */ /* 0x000fc0000383ffff */
[----:B------:R-:W-:-:S00]  /*04e0*/  NOP ;  /* 0x0000000000007918 */ /* 0x000fc00000000000 */
        /* <DEDUP_REMOVED lines=9> */
.L_x_7:


//--------------------- .nv.shared.reserved.0     --------------------------
	.section	.nv.shared.reserved.0,"aw",@nobits
	.weak		__nv_reservedSMEM_offset_0_alias
	.size		__nv_reservedSMEM_offset_0_alias, 0, 64
	.other		__nv_reservedSMEM_offset_0_alias,@"STO_CUDA_RESERVED_SHARED STV_DEFAULT"
__nv_reservedSMEM_offset_0_alias:
	.zero		0
	.zero		64


//--------------------- .nv.constant0._Z17sum_global_atomicPKfiPf --------------------------
	.section	.nv.constant0._Z17sum_global_atomicPKfiPf,"a",@progbits
	.sectionflags	@""
	.align	4
.nv.constant0._Z17sum_global_atomicPKfiPf:
	.zero		920


//--------------------- SYMBOLS --------------------------

	.type		.nv.reservedSmem.offset0,@object
	.size		.nv.reservedSmem.offset0,0x4
